	.headerflags	@"EF_CUDA_TEXMODE_UNIFIED EF_CUDA_64BIT_ADDRESS EF_CUDA_ACCELERATORS EF_CUDA_SM90 EF_CUDA_VIRTUAL_SM(EF_CUDA_SM90)"
	.elftype	@"ET_EXEC"


//--------------------- .nv.info                  --------------------------
	.section	.nv.info,"",@"SHT_CUDA_INFO"
	.align	4


	//----- nvinfo : EIATTR_REGCOUNT
	.align		4
        /*0000*/ 	.byte	0x04, 0x2f
        /*0002*/ 	.short	(.L_1 - .L_0)
	.align		4
.L_0:
        /*0004*/ 	.word	index@(triton_poi_fused_mul_0)
        /*0008*/ 	.word	0x00000008


	//----- nvinfo : EIATTR_MIN_STACK_SIZE
	.align		4
.L_1:
        /*000c*/ 	.byte	0x04, 0x12
        /*000e*/ 	.short	(.L_3 - .L_2)
	.align		4
.L_2:
        /*0010*/ 	.word	index@(triton_poi_fused_mul_0)
        /*0014*/ 	.word	0x00000000


	//----- nvinfo : EIATTR_FRAME_SIZE
	.align		4
.L_3:
        /*0018*/ 	.byte	0x04, 0x11
        /*001a*/ 	.short	(.L_5 - .L_4)
	.align		4
.L_4:
        /*001c*/ 	.word	index@(triton_poi_fused_mul_0)
        /*0020*/ 	.word	0x00000000


	//----- nvinfo : EIATTR_MIN_STACK_SIZE
	.align		4
.L_5:
        /*0024*/ 	.byte	0x04, 0x12
        /*0026*/ 	.short	(.L_7 - .L_6)
	.align		4
.L_6:
        /*0028*/ 	.word	index@(triton_poi_fused_mul_0)
        /*002c*/ 	.word	0x00000000
.L_7:


//--------------------- .nv.info.triton_poi_fused_mul_0 --------------------------
	.section	.nv.info.triton_poi_fused_mul_0,"",@"SHT_CUDA_INFO"
	.sectionflags	@""
	.align	4


	//----- nvinfo : EIATTR_CUDA_API_VERSION
	.align		4
        /*0000*/ 	.byte	0x04, 0x37
        /*0002*/ 	.short	(.L_9 - .L_8)
.L_8:
        /*0004*/ 	.word	0x0000007c


	//----- nvinfo : EIATTR_KPARAM_INFO
	.align		4
.L_9:
        /*0008*/ 	.byte	0x04, 0x17
        /*000a*/ 	.short	(.L_11 - .L_10)
.L_10:
        /*000c*/ 	.word	0x00000000
        /*0010*/ 	.short	0x0001
        /*0012*/ 	.short	0x0008
        /*0014*/ 	.byte	0x00, 0xf0, 0x11, 0x00


	//----- nvinfo : EIATTR_KPARAM_INFO
	.align		4
.L_11:
        /*0018*/ 	.byte	0x04, 0x17
        /*001a*/ 	.short	(.L_13 - .L_12)
.L_12:
        /*001c*/ 	.word	0x00000000
        /*0020*/ 	.short	0x0000
        /*0022*/ 	.short	0x0000
        /*0024*/ 	.byte	0x00, 0xf4, 0x21, 0x00


	//----- nvinfo : EIATTR_SPARSE_MMA_MASK
	.align		4
.L_13:
        /*0028*/ 	.byte	0x03, 0x50
        /*002a*/ 	.short	0x0000


	//----- nvinfo : EIATTR_MAXREG_COUNT
	.align		4
        /*002c*/ 	.byte	0x03, 0x1b
        /*002e*/ 	.short	0x00ff


	//----- nvinfo : EIATTR_EXIT_INSTR_OFFSETS
	.align		4
        /*0030*/ 	.byte	0x04, 0x1c
        /*0032*/ 	.short	(.L_15 - .L_14)


	//   ....[0]....
.L_14:
        /*0034*/ 	.word	0x00000100


	//   ....[1]....
        /*0038*/ 	.word	0x00000130


	//----- nvinfo : EIATTR_REQNTID
	.align		4
.L_15:
        /*003c*/ 	.byte	0x04, 0x10
        /*003e*/ 	.short	(.L_17 - .L_16)
.L_16:
        /*0040*/ 	.word	0x00000020
        /*0044*/ 	.word	0x00000001
        /*0048*/ 	.word	0x00000001


	//----- nvinfo : EIATTR_CRS_STACK_SIZE
	.align		4
.L_17:
        /*004c*/ 	.byte	0x04, 0x1e
        /*004e*/ 	.short	(.L_19 - .L_18)
.L_18:
        /*0050*/ 	.word	0x00000000


	//----- nvinfo : EIATTR_CBANK_PARAM_SIZE
	.align		4
.L_19:
        /*0054*/ 	.byte	0x03, 0x19
        /*0056*/ 	.short	0x000c


	//----- nvinfo : EIATTR_PARAM_CBANK
	.align		4
        /*0058*/ 	.byte	0x04, 0x0a
        /*005a*/ 	.short	(.L_21 - .L_20)
	.align		4
.L_20:
        /*005c*/ 	.word	index@(.nv.constant0.triton_poi_fused_mul_0)
        /*0060*/ 	.short	0x0210
        /*0062*/ 	.short	0x000c


	//----- nvinfo : EIATTR_SW_WAR
	.align		4
.L_21:
        /*0064*/ 	.byte	0x04, 0x36
        /*0066*/ 	.short	(.L_23 - .L_22)
.L_22:
        /*0068*/ 	.word	0x00000008
.L_23:


//--------------------- .nv.callgraph             --------------------------
	.section	.nv.callgraph,"",@"SHT_CUDA_CALLGRAPH"
	.align	4
	.sectionentsize	8
	.align		4
        /*0000*/ 	.word	0x00000000
	.align		4
        /*0004*/ 	.word	0xffffffff
	.align		4
        /*0008*/ 	.word	0x00000000
	.align		4
        /*000c*/ 	.word	0xfffffffe
	.align		4
        /*0010*/ 	.word	0x00000000
	.align		4
        /*0014*/ 	.word	0xfffffffd
	.align		4
        /*0018*/ 	.word	0x00000000
	.align		4
        /*001c*/ 	.word	0xfffffffc


//--------------------- .text.triton_poi_fused_mul_0 --------------------------
	.section	.text.triton_poi_fused_mul_0,"ax",@progbits
	.align	128
        .global         triton_poi_fused_mul_0
        .type           triton_poi_fused_mul_0,@function
        .size           triton_poi_fused_mul_0,(.L_x_3 - triton_poi_fused_mul_0)
        .other          triton_poi_fused_mul_0,@"STO_CUDA_ENTRY STV_DEFAULT"
triton_poi_fused_mul_0:
.text.triton_poi_fused_mul_0:
[----:B------:R-:W0:Y:S02]  /*0000*/  LDC R1, c[0x0][0x28] ;  /* 0x00000a00ff017b82 */ /* 0x000e240000000800 */
[----:B------:R-:W1:Y:S01]  /*0010*/  S2R R4, SR_TID.X ;  /* 0x0000000000047919 */ /* 0x000e620000002100 */
[----:B------:R-:W2:Y:S01]  /*0020*/  LDC.64 R2, c[0x0][0x210] ;  /* 0x00008400ff027b82 */ /* 0x000ea20000000a00 */
[----:B------:R-:W-:Y:S01]  /*0030*/  ULDC.64 UR4, c[0x0][0x208] ;  /* 0x0000820000047ab9 */ /* 0x000fe20000000a00 */
[----:B------:R-:W-:Y:S01]  /*0040*/  BSSY B0, `(.L_x_0) ;  /* 0x000000b000007945 */ /* 0x000fe20003800000 */
[----:B------:R-:W3:Y:S01]  /*0050*/  S2R R5, SR_CTAID.X ;  /* 0x0000000000057919 */ /* 0x000ee20000002500 */
[C---:B-1----:R-:W-:Y:S02]  /*0060*/  LOP3.LUT R0, R4.reuse, 0x3, RZ, 0xc0, !PT ;  /* 0x0000000304007812 */ /* 0x042fe400078ec0ff */
[----:B------:R-:W-:-:S03]  /*0070*/  LOP3.LUT P0, RZ, R4, 0x1c, RZ, 0xc0, !PT ;  /* 0x0000001c04ff7812 */ /* 0x000fc6000780c0ff */
[----:B---3--:R-:W-:Y:S02]  /*0080*/  IMAD R5, R5, 0x4, R0 ;  /* 0x0000000405057824 */ /* 0x008fe400078e0200 */
[----:B------:R-:W-:Y:S02]  /*0090*/  IMAD.MOV.U32 R0, RZ, RZ, RZ ;  /* 0x000000ffff007224 */ /* 0x000fe400078e00ff */
[C---:B--2---:R-:W-:Y:S01]  /*00a0*/  IMAD.WIDE R2, R5.reuse, 0x4, R2 ;  /* 0x0000000405027825 */ /* 0x044fe200078e0202 */
[C---:B------:R-:W-:Y:S02]  /*00b0*/  ISETP.GE.AND P1, PT, R5.reuse, 0x4, PT ;  /* 0x000000040500780c */ /* 0x040fe40003f26270 */
[----:B------:R-:W-:-:S11]  /*00c0*/  ISETP.LT.AND P0, PT, R5, 0x4, !P0 ;  /* 0x000000040500780c */ /* 0x000fd60004701270 */
[----:B------:R-:W-:Y:S05]  /*00d0*/  @P1 BRA `(.L_x_1) ;  /* 0x0000000000041947 */ /* 0x000fea0003800000 */
[----:B------:R1:W5:Y:S02]  /*00e0*/  LDG.E R0, desc[UR4][R2.64] ;  /* 0x0000000402007981 */ /* 0x000364000c1e1900 */
.L_x_1:
[----:B------:R-:W-:Y:S05]  /*00f0*/  BSYNC B0 ;  /* 0x0000000000007941 */ /* 0x000fea0003800000 */
.L_x_0:
[----:B------:R-:W-:Y:S05]  /*0100*/  @!P0 EXIT ;  /* 0x000000000000894d */ /* 0x000fea0003800000 */
[----:B-----5:R-:W-:-:S05]  /*0110*/  FMUL R5, R0, 0.0010000000474974513054 ;  /* 0x3a83126f00057820 */ /* 0x020fca0000400000 */
[----:B------:R-:W-:Y:S01]  /*0120*/  STG.E desc[UR4][R2.64], R5 ;  /* 0x0000000502007986 */ /* 0x000fe2000c101904 */
[----:B------:R-:W-:Y:S05]  /*0130*/  EXIT ;  /* 0x000000000000794d */ /* 0x000fea0003800000 */
.L_x_2:
[----:B------:R-:W-:-:S00]  /*0140*/  BRA `(.L_x_2) ;  /* 0xfffffffc00fc7947 */ /* 0x000fc0000383ffff */
[----:B------:R-:W-:-:S00]  /*0150*/  NOP ;  /* 0x0000000000007918 */ /* 0x000fc00000000000 */
        /* <DEDUP_REMOVED lines=10> */
.L_x_3:


//--------------------- .nv.constant0.triton_poi_fused_mul_0 --------------------------
	.section	.nv.constant0.triton_poi_fused_mul_0,"a",@progbits
	.sectionflags	@""
	.align	4
.nv.constant0.triton_poi_fused_mul_0:
	.zero		540
